//
// Generated by NVIDIA NVVM Compiler
//
// Compiler Build ID: CL-36424714
// Cuda compilation tools, release 13.0, V13.0.88
// Based on NVVM 20.0.0
//

.version 9.0
.target sm_100
.address_size 64

	// .globl	_Z17matmul_kernel_rowPfS_S_jjj

.visible .entry _Z17matmul_kernel_rowPfS_S_jjj(
	.param .u64 .ptr .align 1 _Z17matmul_kernel_rowPfS_S_jjj_param_0,
	.param .u64 .ptr .align 1 _Z17matmul_kernel_rowPfS_S_jjj_param_1,
	.param .u64 .ptr .align 1 _Z17matmul_kernel_rowPfS_S_jjj_param_2,
	.param .u32 _Z17matmul_kernel_rowPfS_S_jjj_param_3,
	.param .u32 _Z17matmul_kernel_rowPfS_S_jjj_param_4,
	.param .u32 _Z17matmul_kernel_rowPfS_S_jjj_param_5
)
{
	.reg .pred 	%p<21>;
	.reg .b32 	%r<136>;
	.reg .b32 	%f<67>;
	.reg .b64 	%rd<99>;

	ld.param.u64 	%rd4, [_Z17matmul_kernel_rowPfS_S_jjj_param_0];
	ld.param.u64 	%rd5, [_Z17matmul_kernel_rowPfS_S_jjj_param_1];
	ld.param.u64 	%rd6, [_Z17matmul_kernel_rowPfS_S_jjj_param_2];
	ld.param.u32 	%r67, [_Z17matmul_kernel_rowPfS_S_jjj_param_3];
	ld.param.u32 	%r65, [_Z17matmul_kernel_rowPfS_S_jjj_param_4];
	ld.param.u32 	%r66, [_Z17matmul_kernel_rowPfS_S_jjj_param_5];
	cvta.to.global.u64 	%rd1, %rd5;
	cvta.to.global.u64 	%rd2, %rd4;
	cvta.to.global.u64 	%rd3, %rd6;
	mov.u32 	%r68, %ctaid.x;
	mov.u32 	%r69, %ntid.x;
	mov.u32 	%r70, %tid.x;
	mad.lo.s32 	%r1, %r68, %r69, %r70;
	setp.ge.u32 	%p1, %r1, %r67;
	setp.eq.s32 	%p2, %r66, 0;
	or.pred  	%p3, %p1, %p2;
	@%p3 bra 	$L__BB0_26;
	setp.ne.s32 	%p4, %r65, 0;
	mul.lo.s32 	%r2, %r65, %r1;
	mul.lo.s32 	%r3, %r66, %r1;
	@%p4 bra 	$L__BB0_13;
	add.s32 	%r97, %r66, -1;
	and.b32  	%r4, %r66, 7;
	setp.lt.u32 	%p13, %r97, 7;
	mov.b32 	%r120, 0;
	@%p13 bra 	$L__BB0_5;
	and.b32  	%r120, %r66, -8;
	neg.s32 	%r118, %r120;
	add.s32 	%r117, %r3, 3;
$L__BB0_4:
	.pragma "nounroll";
	add.s32 	%r98, %r117, -3;
	mul.wide.u32 	%rd69, %r98, 4;
	add.s64 	%rd70, %rd3, %rd69;
	mov.b32 	%r99, 0;
	st.global.u32 	[%rd70], %r99;
	add.s32 	%r100, %r117, -2;
	mul.wide.u32 	%rd71, %r100, 4;
	add.s64 	%rd72, %rd3, %rd71;
	st.global.u32 	[%rd72], %r99;
	add.s32 	%r101, %r117, -1;
	mul.wide.u32 	%rd73, %r101, 4;
	add.s64 	%rd74, %rd3, %rd73;
	st.global.u32 	[%rd74], %r99;
	add.s32 	%r102, %r117, 4;
	mul.wide.u32 	%rd75, %r117, 4;
	add.s64 	%rd76, %rd3, %rd75;
	st.global.u32 	[%rd76], %r99;
	add.s32 	%r103, %r117, 1;
	mul.wide.u32 	%rd77, %r103, 4;
	add.s64 	%rd78, %rd3, %rd77;
	st.global.u32 	[%rd78], %r99;
	add.s32 	%r104, %r117, 2;
	mul.wide.u32 	%rd79, %r104, 4;
	add.s64 	%rd80, %rd3, %rd79;
	st.global.u32 	[%rd80], %r99;
	add.s32 	%r105, %r117, 3;
	mul.wide.u32 	%rd81, %r105, 4;
	add.s64 	%rd82, %rd3, %rd81;
	st.global.u32 	[%rd82], %r99;
	mul.wide.u32 	%rd83, %r102, 4;
	add.s64 	%rd84, %rd3, %rd83;
	st.global.u32 	[%rd84], %r99;
	add.s32 	%r118, %r118, 8;
	add.s32 	%r117, %r117, 8;
	setp.ne.s32 	%p14, %r118, 0;
	@%p14 bra 	$L__BB0_4;
$L__BB0_5:
	setp.eq.s32 	%p15, %r4, 0;
	@%p15 bra 	$L__BB0_26;
	and.b32  	%r13, %r66, 3;
	setp.lt.u32 	%p16, %r4, 4;
	@%p16 bra 	$L__BB0_8;
	add.s32 	%r106, %r120, %r3;
	mul.wide.u32 	%rd85, %r106, 4;
	add.s64 	%rd86, %rd3, %rd85;
	mov.b32 	%r107, 0;
	st.global.u32 	[%rd86], %r107;
	add.s32 	%r108, %r106, 1;
	mul.wide.u32 	%rd87, %r108, 4;
	add.s64 	%rd88, %rd3, %rd87;
	st.global.u32 	[%rd88], %r107;
	add.s32 	%r109, %r106, 2;
	mul.wide.u32 	%rd89, %r109, 4;
	add.s64 	%rd90, %rd3, %rd89;
	st.global.u32 	[%rd90], %r107;
	add.s32 	%r110, %r106, 3;
	mul.wide.u32 	%rd91, %r110, 4;
	add.s64 	%rd92, %rd3, %rd91;
	st.global.u32 	[%rd92], %r107;
	add.s32 	%r120, %r120, 4;
$L__BB0_8:
	setp.eq.s32 	%p17, %r13, 0;
	@%p17 bra 	$L__BB0_26;
	setp.eq.s32 	%p18, %r13, 1;
	@%p18 bra 	$L__BB0_11;
	add.s32 	%r111, %r120, %r3;
	mul.wide.u32 	%rd93, %r111, 4;
	add.s64 	%rd94, %rd3, %rd93;
	mov.b32 	%r112, 0;
	st.global.u32 	[%rd94], %r112;
	add.s32 	%r113, %r111, 1;
	mul.wide.u32 	%rd95, %r113, 4;
	add.s64 	%rd96, %rd3, %rd95;
	st.global.u32 	[%rd96], %r112;
	add.s32 	%r120, %r120, 2;
$L__BB0_11:
	and.b32  	%r114, %r66, 1;
	setp.eq.b32 	%p19, %r114, 1;
	not.pred 	%p20, %p19;
	@%p20 bra 	$L__BB0_26;
	add.s32 	%r115, %r120, %r3;
	mul.wide.u32 	%rd97, %r115, 4;
	add.s64 	%rd98, %rd3, %rd97;
	mov.b32 	%r116, 0;
	st.global.u32 	[%rd98], %r116;
	bra.uni 	$L__BB0_26;
$L__BB0_13:
	and.b32  	%r18, %r65, 7;
	and.b32  	%r19, %r65, 3;
	and.b32  	%r20, %r65, -8;
	and.b32  	%r21, %r65, 1;
	neg.s32 	%r22, %r20;
	shl.b32 	%r23, %r66, 3;
	shl.b32 	%r24, %r66, 1;
	mul.lo.s32 	%r25, %r66, 3;
	shl.b32 	%r26, %r66, 2;
	mul.lo.s32 	%r27, %r66, 5;
	mul.lo.s32 	%r28, %r66, 6;
	mul.lo.s32 	%r29, %r66, 7;
	mov.b32 	%r122, 0;
$L__BB0_14:
	setp.lt.u32 	%p5, %r65, 8;
	mov.f32 	%f66, 0f00000000;
	mov.b32 	%r134, 0;
	@%p5 bra 	$L__BB0_17;
	add.s32 	%r123, %r2, 3;
	add.s32 	%r131, %r66, %r122;
	add.s32 	%r130, %r24, %r122;
	add.s32 	%r129, %r25, %r122;
	add.s32 	%r128, %r26, %r122;
	add.s32 	%r127, %r27, %r122;
	add.s32 	%r126, %r28, %r122;
	add.s32 	%r125, %r29, %r122;
	mov.f32 	%f66, 0f00000000;
	mov.u32 	%r124, %r122;
	mov.u32 	%r132, %r22;
$L__BB0_16:
	.pragma "nounroll";
	add.s32 	%r73, %r123, -3;
	mul.wide.u32 	%rd7, %r73, 4;
	add.s64 	%rd8, %rd2, %rd7;
	ld.global.f32 	%f16, [%rd8];
	mul.wide.u32 	%rd9, %r124, 4;
	add.s64 	%rd10, %rd1, %rd9;
	ld.global.f32 	%f17, [%rd10];
	fma.rn.f32 	%f18, %f16, %f17, %f66;
	add.s32 	%r74, %r123, -2;
	mul.wide.u32 	%rd11, %r74, 4;
	add.s64 	%rd12, %rd2, %rd11;
	ld.global.f32 	%f19, [%rd12];
	mul.wide.u32 	%rd13, %r131, 4;
	add.s64 	%rd14, %rd1, %rd13;
	ld.global.f32 	%f20, [%rd14];
	fma.rn.f32 	%f21, %f19, %f20, %f18;
	add.s32 	%r75, %r123, -1;
	mul.wide.u32 	%rd15, %r75, 4;
	add.s64 	%rd16, %rd2, %rd15;
	ld.global.f32 	%f22, [%rd16];
	mul.wide.u32 	%rd17, %r130, 4;
	add.s64 	%rd18, %rd1, %rd17;
	ld.global.f32 	%f23, [%rd18];
	fma.rn.f32 	%f24, %f22, %f23, %f21;
	add.s32 	%r76, %r123, 4;
	mul.wide.u32 	%rd19, %r123, 4;
	add.s64 	%rd20, %rd2, %rd19;
	ld.global.f32 	%f25, [%rd20];
	mul.wide.u32 	%rd21, %r129, 4;
	add.s64 	%rd22, %rd1, %rd21;
	ld.global.f32 	%f26, [%rd22];
	fma.rn.f32 	%f27, %f25, %f26, %f24;
	add.s32 	%r77, %r123, 1;
	mul.wide.u32 	%rd23, %r77, 4;
	add.s64 	%rd24, %rd2, %rd23;
	ld.global.f32 	%f28, [%rd24];
	mul.wide.u32 	%rd25, %r128, 4;
	add.s64 	%rd26, %rd1, %rd25;
	ld.global.f32 	%f29, [%rd26];
	fma.rn.f32 	%f30, %f28, %f29, %f27;
	add.s32 	%r78, %r123, 2;
	mul.wide.u32 	%rd27, %r78, 4;
	add.s64 	%rd28, %rd2, %rd27;
	ld.global.f32 	%f31, [%rd28];
	mul.wide.u32 	%rd29, %r127, 4;
	add.s64 	%rd30, %rd1, %rd29;
	ld.global.f32 	%f32, [%rd30];
	fma.rn.f32 	%f33, %f31, %f32, %f30;
	add.s32 	%r79, %r123, 3;
	mul.wide.u32 	%rd31, %r79, 4;
	add.s64 	%rd32, %rd2, %rd31;
	ld.global.f32 	%f34, [%rd32];
	mul.wide.u32 	%rd33, %r126, 4;
	add.s64 	%rd34, %rd1, %rd33;
	ld.global.f32 	%f35, [%rd34];
	fma.rn.f32 	%f36, %f34, %f35, %f33;
	mul.wide.u32 	%rd35, %r76, 4;
	add.s64 	%rd36, %rd2, %rd35;
	ld.global.f32 	%f37, [%rd36];
	mul.wide.u32 	%rd37, %r125, 4;
	add.s64 	%rd38, %rd1, %rd37;
	ld.global.f32 	%f38, [%rd38];
	fma.rn.f32 	%f66, %f37, %f38, %f36;
	add.s32 	%r132, %r132, 8;
	add.s32 	%r131, %r131, %r23;
	add.s32 	%r130, %r130, %r23;
	add.s32 	%r129, %r129, %r23;
	add.s32 	%r128, %r128, %r23;
	add.s32 	%r127, %r127, %r23;
	add.s32 	%r126, %r126, %r23;
	add.s32 	%r125, %r125, %r23;
	add.s32 	%r124, %r124, %r23;
	add.s32 	%r123, %r123, 8;
	setp.ne.s32 	%p6, %r132, 0;
	mov.u32 	%r134, %r20;
	@%p6 bra 	$L__BB0_16;
$L__BB0_17:
	setp.eq.s32 	%p7, %r18, 0;
	@%p7 bra 	$L__BB0_25;
	add.s32 	%r80, %r18, -1;
	setp.lt.u32 	%p8, %r80, 3;
	@%p8 bra 	$L__BB0_20;
	add.s32 	%r81, %r134, %r2;
	mul.wide.u32 	%rd39, %r81, 4;
	add.s64 	%rd40, %rd2, %rd39;
	ld.global.f32 	%f40, [%rd40];
	mad.lo.s32 	%r82, %r134, %r66, %r122;
	mul.wide.u32 	%rd41, %r82, 4;
	add.s64 	%rd42, %rd1, %rd41;
	ld.global.f32 	%f41, [%rd42];
	fma.rn.f32 	%f42, %f40, %f41, %f66;
	add.s32 	%r83, %r81, 1;
	mul.wide.u32 	%rd43, %r83, 4;
	add.s64 	%rd44, %rd2, %rd43;
	ld.global.f32 	%f43, [%rd44];
	add.s32 	%r84, %r82, %r66;
	mul.wide.u32 	%rd45, %r84, 4;
	add.s64 	%rd46, %rd1, %rd45;
	ld.global.f32 	%f44, [%rd46];
	fma.rn.f32 	%f45, %f43, %f44, %f42;
	add.s32 	%r85, %r81, 2;
	mul.wide.u32 	%rd47, %r85, 4;
	add.s64 	%rd48, %rd2, %rd47;
	ld.global.f32 	%f46, [%rd48];
	add.s32 	%r86, %r84, %r66;
	mul.wide.u32 	%rd49, %r86, 4;
	add.s64 	%rd50, %rd1, %rd49;
	ld.global.f32 	%f47, [%rd50];
	fma.rn.f32 	%f48, %f46, %f47, %f45;
	add.s32 	%r87, %r81, 3;
	mul.wide.u32 	%rd51, %r87, 4;
	add.s64 	%rd52, %rd2, %rd51;
	ld.global.f32 	%f49, [%rd52];
	add.s32 	%r88, %r86, %r66;
	mul.wide.u32 	%rd53, %r88, 4;
	add.s64 	%rd54, %rd1, %rd53;
	ld.global.f32 	%f50, [%rd54];
	fma.rn.f32 	%f66, %f49, %f50, %f48;
	add.s32 	%r134, %r134, 4;
$L__BB0_20:
	setp.eq.s32 	%p9, %r19, 0;
	@%p9 bra 	$L__BB0_25;
	setp.eq.s32 	%p10, %r19, 1;
	@%p10 bra 	$L__BB0_23;
	add.s32 	%r89, %r134, %r2;
	mul.wide.u32 	%rd55, %r89, 4;
	add.s64 	%rd56, %rd2, %rd55;
	ld.global.f32 	%f52, [%rd56];
	mad.lo.s32 	%r90, %r134, %r66, %r122;
	mul.wide.u32 	%rd57, %r90, 4;
	add.s64 	%rd58, %rd1, %rd57;
	ld.global.f32 	%f53, [%rd58];
	fma.rn.f32 	%f54, %f52, %f53, %f66;
	add.s32 	%r91, %r89, 1;
	mul.wide.u32 	%rd59, %r91, 4;
	add.s64 	%rd60, %rd2, %rd59;
	ld.global.f32 	%f55, [%rd60];
	add.s32 	%r92, %r90, %r66;
	mul.wide.u32 	%rd61, %r92, 4;
	add.s64 	%rd62, %rd1, %rd61;
	ld.global.f32 	%f56, [%rd62];
	fma.rn.f32 	%f66, %f55, %f56, %f54;
	add.s32 	%r134, %r134, 2;
$L__BB0_23:
	setp.eq.s32 	%p11, %r21, 0;
	@%p11 bra 	$L__BB0_25;
	add.s32 	%r93, %r134, %r2;
	mul.wide.u32 	%rd63, %r93, 4;
	add.s64 	%rd64, %rd2, %rd63;
	ld.global.f32 	%f57, [%rd64];
	mad.lo.s32 	%r94, %r134, %r66, %r122;
	mul.wide.u32 	%rd65, %r94, 4;
	add.s64 	%rd66, %rd1, %rd65;
	ld.global.f32 	%f58, [%rd66];
	fma.rn.f32 	%f66, %f57, %f58, %f66;
$L__BB0_25:
	add.s32 	%r95, %r122, %r3;
	mul.wide.u32 	%rd67, %r95, 4;
	add.s64 	%rd68, %rd3, %rd67;
	st.global.f32 	[%rd68], %f66;
	add.s32 	%r122, %r122, 1;
	setp.ne.s32 	%p12, %r122, %r66;
	@%p12 bra 	$L__BB0_14;
$L__BB0_26:
	ret;

}


// ===== COMPILED SASS (sm_100) =====

	.target	sm_100

	.elftype	@"ET_EXEC"


//--------------------- .note.nv.tkinfo           --------------------------
	.section	.note.nv.tkinfo,"",@"SHT_NOTE"
	.sectionflags	@"SHF_NOTE_NV_TKINFO"
	.tkinfo
        /*0018*/ 	.word	0x00000002
        /*0030*/ 	.string	""
        /*0030*/ 	.string	"ptxas"
        /*0030*/ 	.string	"Cuda compilation tools, release 13.0, V13.0.88"
        /*0030*/ 	.string	"Build cuda_13.0.r13.0/compiler.36424714_0"
        /*0030*/ 	.string	"-arch sm_100 -m 64 "



//--------------------- .note.nv.cuinfo           --------------------------
	.section	.note.nv.cuinfo,"",@"SHT_NOTE"
	.sectionflags	@"SHF_NOTE_NV_CUINFO"
        /*0018*/ 	.short	0x0002
        /*001a*/ 	.short	0x0064
        /*001c*/ 	.short	0x0082
	.zero		2


//--------------------- .nv.info                  --------------------------
	.section	.nv.info,"",@"SHT_CUDA_INFO"
	.align	4


	//----- nvinfo : EIATTR_REGCOUNT
	.align		4
        /*0000*/ 	.byte	0x04, 0x2f
        /*0002*/ 	.short	(.L_1 - .L_0)
	.align		4
.L_0:
        /*0004*/ 	.word	index@(_Z17matmul_kernel_rowPfS_S_jjj)
        /*0008*/ 	.word	0x00000020


	//----- nvinfo : EIATTR_FRAME_SIZE
	.align		4
.L_1:
        /*000c*/ 	.byte	0x04, 0x11
        /*000e*/ 	.short	(.L_3 - .L_2)
	.align		4
.L_2:
        /*0010*/ 	.word	index@(_Z17matmul_kernel_rowPfS_S_jjj)
        /*0014*/ 	.word	0x00000000


	//----- nvinfo : EIATTR_MIN_STACK_SIZE
	.align		4
.L_3:
        /*0018*/ 	.byte	0x04, 0x12
        /*001a*/ 	.short	(.L_5 - .L_4)
	.align		4
.L_4:
        /*001c*/ 	.word	index@(_Z17matmul_kernel_rowPfS_S_jjj)
        /*0020*/ 	.word	0x00000000
.L_5:


//--------------------- .nv.compat                --------------------------
	.section	.nv.compat,"",@"SHT_CUDA_COMPAT_INFO"
	.align	4
        /*0000*/ 	.byte	0x02, 0x09, 0x00, 0x00, 0x02, 0x02, 0x01, 0x00, 0x02, 0x05, 0x05, 0x00, 0x03, 0x07, 0x01, 0x01
        /*0010*/ 	.byte	0x02, 0x03, 0x00, 0x00, 0x02, 0x06, 0x01, 0x00, 0x04, 0x0b, 0x08, 0x00, 0x09, 0x00, 0x00, 0x00
        /*0020*/ 	.byte	0x00, 0x00, 0x00, 0x00


//--------------------- .nv.info._Z17matmul_kernel_rowPfS_S_jjj --------------------------
	.section	.nv.info._Z17matmul_kernel_rowPfS_S_jjj,"",@"SHT_CUDA_INFO"
	.sectionflags	@""
	.align	4


	//----- nvinfo : EIATTR_CUDA_API_VERSION
	.align		4
        /*0000*/ 	.byte	0x04, 0x37
        /*0002*/ 	.short	(.L_7 - .L_6)
.L_6:
        /*0004*/ 	.word	0x00000082


	//----- nvinfo : EIATTR_KPARAM_INFO
	.align		4
.L_7:
        /*0008*/ 	.byte	0x04, 0x17
        /*000a*/ 	.short	(.L_9 - .L_8)
.L_8:
        /*000c*/ 	.word	0x00000000
        /*0010*/ 	.short	0x0005
        /*0012*/ 	.short	0x0020
        /*0014*/ 	.byte	0x00, 0xf0, 0x11, 0x00


	//----- nvinfo : EIATTR_KPARAM_INFO
	.align		4
.L_9:
        /*0018*/ 	.byte	0x04, 0x17
        /*001a*/ 	.short	(.L_11 - .L_10)
.L_10:
        /*001c*/ 	.word	0x00000000
        /*0020*/ 	.short	0x0004
        /*0022*/ 	.short	0x001c
        /*0024*/ 	.byte	0x00, 0xf0, 0x11, 0x00


	//----- nvinfo : EIATTR_KPARAM_INFO
	.align		4
.L_11:
        /*0028*/ 	.byte	0x04, 0x17
        /*002a*/ 	.short	(.L_13 - .L_12)
.L_12:
        /*002c*/ 	.word	0x00000000
        /*0030*/ 	.short	0x0003
        /*0032*/ 	.short	0x0018
        /*0034*/ 	.byte	0x00, 0xf0, 0x11, 0x00


	//----- nvinfo : EIATTR_KPARAM_INFO
	.align		4
.L_13:
        /*0038*/ 	.byte	0x04, 0x17
        /*003a*/ 	.short	(.L_15 - .L_14)
.L_14:
        /*003c*/ 	.word	0x00000000
        /*0040*/ 	.short	0x0002
        /*0042*/ 	.short	0x0010
        /*0044*/ 	.byte	0x00, 0xf5, 0x21, 0x00


	//----- nvinfo : EIATTR_KPARAM_INFO
	.align		4
.L_15:
        /*0048*/ 	.byte	0x04, 0x17
        /*004a*/ 	.short	(.L_17 - .L_16)
.L_16:
        /*004c*/ 	.word	0x00000000
        /*0050*/ 	.short	0x0001
        /*0052*/ 	.short	0x0008
        /*0054*/ 	.byte	0x00, 0xf5, 0x21, 0x00


	//----- nvinfo : EIATTR_KPARAM_INFO
	.align		4
.L_17:
        /*0058*/ 	.byte	0x04, 0x17
        /*005a*/ 	.short	(.L_19 - .L_18)
.L_18:
        /*005c*/ 	.word	0x00000000
        /*0060*/ 	.short	0x0000
        /*0062*/ 	.short	0x0000
        /*0064*/ 	.byte	0x00, 0xf5, 0x21, 0x00


	//----- nvinfo : EIATTR_SPARSE_MMA_MASK
	.align		4
.L_19:
        /*0068*/ 	.byte	0x03, 0x50
        /*006a*/ 	.short	0x0000


	//----- nvinfo : EIATTR_MAXREG_COUNT
	.align		4
        /*006c*/ 	.byte	0x03, 0x1b
        /*006e*/ 	.short	0x00ff


	//----- nvinfo : EIATTR_MERCURY_ISA_VERSION
	.align		4
        /*0070*/ 	.byte	0x03, 0x5f
        /*0072*/ 	.short	0x0101


	//----- nvinfo : EIATTR_VRC_CTA_INIT_COUNT
	.align		4
        /*0074*/ 	.byte	0x02, 0x4a
	.zero		1
	.zero		1


	//----- nvinfo : EIATTR_EXIT_INSTR_OFFSETS
	.align		4
        /*0078*/ 	.byte	0x04, 0x1c
        /*007a*/ 	.short	(.L_21 - .L_20)


	//   ....[0]....
.L_20:
        /*007c*/ 	.word	0x00000090


	//   ....[1]....
        /*0080*/ 	.word	0x00000330


	//   ....[2]....
        /*0084*/ 	.word	0x00000460


	//   ....[3]....
        /*0088*/ 	.word	0x00000530


	//   ....[4]....
        /*008c*/ 	.word	0x00000580


	//   ....[5]....
        /*0090*/ 	.word	0x00000fa0


	//----- nvinfo : EIATTR_CBANK_PARAM_SIZE
	.align		4
.L_21:
        /*0094*/ 	.byte	0x03, 0x19
        /*0096*/ 	.short	0x0024


	//----- nvinfo : EIATTR_PARAM_CBANK
	.align		4
        /*0098*/ 	.byte	0x04, 0x0a
        /*009a*/ 	.short	(.L_23 - .L_22)
	.align		4
.L_22:
        /*009c*/ 	.word	index@(.nv.constant0._Z17matmul_kernel_rowPfS_S_jjj)
        /*00a0*/ 	.short	0x0380
        /*00a2*/ 	.short	0x0024


	//----- nvinfo : EIATTR_SW_WAR
	.align		4
.L_23:
        /*00a4*/ 	.byte	0x04, 0x36
        /*00a6*/ 	.short	(.L_25 - .L_24)
.L_24:
        /*00a8*/ 	.word	0x00000008
.L_25:


//--------------------- .nv.callgraph             --------------------------
	.section	.nv.callgraph,"",@"SHT_CUDA_CALLGRAPH"
	.align	4
	.sectionentsize	8
	.align		4
        /*0000*/ 	.word	0x00000000
	.align		4
        /*0004*/ 	.word	0xffffffff
	.align		4
        /*0008*/ 	.word	0x00000000
	.align		4
        /*000c*/ 	.word	0xfffffffe
	.align		4
        /*0010*/ 	.word	0x00000000
	.align		4
        /*0014*/ 	.word	0xfffffffd
	.align		4
        /*0018*/ 	.word	0x00000000
	.align		4
        /*001c*/ 	.word	0xfffffffc


//--------------------- .text._Z17matmul_kernel_rowPfS_S_jjj --------------------------
	.section	.text._Z17matmul_kernel_rowPfS_S_jjj,"ax",@progbits
	.align	128
        .global         _Z17matmul_kernel_rowPfS_S_jjj
        .type           _Z17matmul_kernel_rowPfS_S_jjj,@function
        .size           _Z17matmul_kernel_rowPfS_S_jjj,(.L_x_11 - _Z17matmul_kernel_rowPfS_S_jjj)
        .other          _Z17matmul_kernel_rowPfS_S_jjj,@"STO_CUDA_ENTRY STV_DEFAULT"
_Z17matmul_kernel_rowPfS_S_jjj:
.text._Z17matmul_kernel_rowPfS_S_jjj:
[----:B------:R-:W-:Y:S01]  /*0000*/  LDC R1, c[0x0][0x37c] ;  /* 0x0000df00ff017b82 */ /* 0x000fe20000000800 */
[----:B------:R-:W0:Y:S07]  /*0010*/  S2R R5, SR_TID.X ;  /* 0x0000000000057919 */ /* 0x000e2e0000002100 */
[----:B------:R-:W0:Y:S01]  /*0020*/  S2UR UR4, SR_CTAID.X ;  /* 0x00000000000479c3 */ /* 0x000e220000002500 */
[----:B------:R-:W1:Y:S07]  /*0030*/  LDCU UR5, c[0x0][0x398] ;  /* 0x00007300ff0577ac */ /* 0x000e6e0008000800 */
[----:B------:R-:W0:Y:S08]  /*0040*/  LDC R0, c[0x0][0x360] ;  /* 0x0000d800ff007b82 */ /* 0x000e300000000800 */
[----:B------:R-:W2:Y:S01]  /*0050*/  LDC R3, c[0x0][0x3a0] ;  /* 0x0000e800ff037b82 */ /* 0x000ea20000000800 */
[----:B0-----:R-:W-:Y:S01]  /*0060*/  IMAD R0, R0, UR4, R5 ;  /* 0x0000000400007c24 */ /* 0x001fe2000f8e0205 */
[----:B--2---:R-:W-:-:S04]  /*0070*/  ISETP.NE.AND P0, PT, R3, RZ, PT ;  /* 0x000000ff0300720c */ /* 0x004fc80003f05270 */
[----:B-1----:R-:W-:-:S13]  /*0080*/  ISETP.GE.U32.OR P0, PT, R0, UR5, !P0 ;  /* 0x0000000500007c0c */ /* 0x002fda000c706470 */
[----:B------:R-:W-:Y:S05]  /*0090*/  @P0 EXIT ;  /* 0x000000000000094d */ /* 0x000fea0003800000 */
[----:B------:R-:W0:Y:S01]  /*00a0*/  LDC R4, c[0x0][0x39c] ;  /* 0x0000e700ff047b82 */ /* 0x000e220000000800 */
[----:B------:R-:W1:Y:S01]  /*00b0*/  LDCU.64 UR4, c[0x0][0x358] ;  /* 0x00006b00ff0477ac */ /* 0x000e620008000a00 */
[----:B0-----:R-:W-:-:S13]  /*00c0*/  ISETP.NE.AND P0, PT, R4, RZ, PT ;  /* 0x000000ff0400720c */ /* 0x001fda0003f05270 */
[----:B-1----:R-:W-:Y:S05]  /*00d0*/  @P0 BRA `(.L_x_0) ;  /* 0x00000004002c0947 */ /* 0x002fea0003800000 */
[C---:B------:R-:W-:Y:S02]  /*00e0*/  IADD3 R2, PT, PT, R3.reuse, -0x1, RZ ;  /* 0xffffffff03027810 */ /* 0x040fe40007ffe0ff */
[----:B------:R-:W-:Y:S02]  /*00f0*/  LOP3.LUT R22, R3, 0x7, RZ, 0xc0, !PT ;  /* 0x0000000703167812 */ /* 0x000fe400078ec0ff */
[----:B------:R-:W-:Y:S01]  /*0100*/  ISETP.GE.U32.AND P1, PT, R2, 0x7, PT ;  /* 0x000000070200780c */ /* 0x000fe20003f26070 */
[----:B------:R-:W-:Y:S01]  /*0110*/  HFMA2 R2, -RZ, RZ, 0, 0 ;  /* 0x00000000ff027431 */ /* 0x000fe200000001ff */
[----:B------:R-:W-:-:S11]  /*0120*/  ISETP.NE.AND P0, PT, R22, RZ, PT ;  /* 0x000000ff1600720c */ /* 0x000fd60003f05270 */
[----:B------:R-:W-:Y:S05]  /*0130*/  @!P1 BRA `(.L_x_1) ;  /* 0x00000000007c9947 */ /* 0x000fea0003800000 */
[----:B------:R-:W0:Y:S01]  /*0140*/  LDC.64 R4, c[0x0][0x390] ;  /* 0x0000e400ff047b82 */ /* 0x000e220000000a00 */
[----:B------:R-:W-:Y:S01]  /*0150*/  LOP3.LUT R2, R3, 0xfffffff8, RZ, 0xc0, !PT ;  /* 0xfffffff803027812 */ /* 0x000fe200078ec0ff */
[----:B------:R-:W-:-:S03]  /*0160*/  IMAD R7, R0, R3, 0x3 ;  /* 0x0000000300077424 */ /* 0x000fc600078e0203 */
[----:B------:R-:W-:-:S07]  /*0170*/  IADD3 R6, PT, PT, -R2, RZ, RZ ;  /* 0x000000ff02067210 */ /* 0x000fce0007ffe1ff */
.L_x_2:
[C---:B-1----:R-:W-:Y:S01]  /*0180*/  IADD3 R13, PT, PT, R7.reuse, -0x3, RZ ;  /* 0xfffffffd070d7810 */ /* 0x042fe20007ffe0ff */
[C-C-:B0-----:R-:W-:Y:S01]  /*0190*/  IMAD.WIDE.U32 R8, R7.reuse, 0x4, R4.reuse ;  /* 0x0000000407087825 */ /* 0x141fe200078e0004 */
[----:B------:R-:W-:Y:S02]  /*01a0*/  IADD3 R15, PT, PT, R7, -0x2, RZ ;  /* 0xfffffffe070f7810 */ /* 0x000fe40007ffe0ff */
[----:B------:R-:W-:Y:S01]  /*01b0*/  IADD3 R6, PT, PT, R6, 0x8, RZ ;  /* 0x0000000806067810 */ /* 0x000fe20007ffe0ff */
[--C-:B------:R-:W-:Y:S01]  /*01c0*/  IMAD.WIDE.U32 R12, R13, 0x4, R4.reuse ;  /* 0x000000040d0c7825 */ /* 0x100fe200078e0004 */
[C---:B------:R-:W-:Y:S02]  /*01d0*/  IADD3 R17, PT, PT, R7.reuse, -0x1, RZ ;  /* 0xffffffff07117810 */ /* 0x040fe40007ffe0ff */
[----:B------:R-:W-:Y:S01]  /*01e0*/  IADD3 R11, PT, PT, R7, 0x1, RZ ;  /* 0x00000001070b7810 */ /* 0x000fe20007ffe0ff */
[--C-:B------:R-:W-:Y:S01]  /*01f0*/  IMAD.WIDE.U32 R14, R15, 0x4, R4.reuse ;  /* 0x000000040f0e7825 */ /* 0x100fe200078e0004 */
[----:B------:R-:W-:Y:S01]  /*0200*/  IADD3 R19, PT, PT, R7, 0x2, RZ ;  /* 0x0000000207137810 */ /* 0x000fe20007ffe0ff */
[----:B------:R0:W-:Y:S01]  /*0210*/  STG.E desc[UR4][R12.64], RZ ;  /* 0x000000ff0c007986 */ /* 0x0001e2000c101904 */
[----:B------:R-:W-:Y:S01]  /*0220*/  ISETP.NE.AND P1, PT, R6, RZ, PT ;  /* 0x000000ff0600720c */ /* 0x000fe20003f25270 */
[--C-:B------:R-:W-:Y:S01]  /*0230*/  IMAD.WIDE.U32 R16, R17, 0x4, R4.reuse ;  /* 0x0000000411107825 */ /* 0x100fe200078e0004 */
[C---:B------:R-:W-:Y:S01]  /*0240*/  IADD3 R21, PT, PT, R7.reuse, 0x3, RZ ;  /* 0x0000000307157810 */ /* 0x040fe20007ffe0ff */
[----:B------:R1:W-:Y:S01]  /*0250*/  STG.E desc[UR4][R14.64], RZ ;  /* 0x000000ff0e007986 */ /* 0x0003e2000c101904 */
[----:B------:R-:W-:Y:S01]  /*0260*/  IADD3 R23, PT, PT, R7, 0x4, RZ ;  /* 0x0000000407177810 */ /* 0x000fe20007ffe0ff */
[--C-:B------:R-:W-:Y:S01]  /*0270*/  IMAD.WIDE.U32 R10, R11, 0x4, R4.reuse ;  /* 0x000000040b0a7825 */ /* 0x100fe200078e0004 */
[----:B------:R-:W-:Y:S01]  /*0280*/  IADD3 R7, PT, PT, R7, 0x8, RZ ;  /* 0x0000000807077810 */ /* 0x000fe20007ffe0ff */
[----:B------:R1:W-:Y:S02]  /*0290*/  STG.E desc[UR4][R16.64], RZ ;  /* 0x000000ff10007986 */ /* 0x0003e4000c101904 */
[----:B------:R-:W-:-:S02]  /*02a0*/  IMAD.WIDE.U32 R18, R19, 0x4, R4 ;  /* 0x0000000413127825 */ /* 0x000fc400078e0004 */
[----:B------:R1:W-:Y:S02]  /*02b0*/  STG.E desc[UR4][R8.64], RZ ;  /* 0x000000ff08007986 */ /* 0x0003e4000c101904 */
[--C-:B------:R-:W-:Y:S02]  /*02c0*/  IMAD.WIDE.U32 R20, R21, 0x4, R4.reuse ;  /* 0x0000000415147825 */ /* 0x100fe400078e0004 */
[----:B------:R1:W-:Y:S02]  /*02d0*/  STG.E desc[UR4][R10.64], RZ ;  /* 0x000000ff0a007986 */ /* 0x0003e4000c101904 */
[----:B0-----:R-:W-:Y:S02]  /*02e0*/  IMAD.WIDE.U32 R12, R23, 0x4, R4 ;  /* 0x00000004170c7825 */ /* 0x001fe400078e0004 */
[----:B------:R1:W-:Y:S04]  /*02f0*/  STG.E desc[UR4][R18.64], RZ ;  /* 0x000000ff12007986 */ /* 0x0003e8000c101904 */
[----:B------:R1:W-:Y:S04]  /*0300*/  STG.E desc[UR4][R20.64], RZ ;  /* 0x000000ff14007986 */ /* 0x0003e8000c101904 */
[----:B------:R1:W-:Y:S01]  /*0310*/  STG.E desc[UR4][R12.64], RZ ;  /* 0x000000ff0c007986 */ /* 0x0003e2000c101904 */
[----:B------:R-:W-:Y:S05]  /*0320*/  @P1 BRA `(.L_x_2) ;  /* 0xfffffffc00941947 */ /* 0x000fea000383ffff */
.L_x_1:
[----:B------:R-:W-:Y:S05]  /*0330*/  @!P0 EXIT ;  /* 0x000000000000894d */ /* 0x000fea0003800000 */
[----:B------:R-:W-:Y:S02]  /*0340*/  ISETP.GE.U32.AND P0, PT, R22, 0x4, PT ;  /* 0x000000041600780c */ /* 0x000fe40003f06070 */
[----:B-1----:R-:W-:-:S04]  /*0350*/  LOP3.LUT R12, R3, 0x3, RZ, 0xc0, !PT ;  /* 0x00000003030c7812 */ /* 0x002fc800078ec0ff */
[----:B------:R-:W-:-:S07]  /*0360*/  ISETP.NE.AND P1, PT, R12, RZ, PT ;  /* 0x000000ff0c00720c */ /* 0x000fce0003f25270 */
[----:B------:R-:W-:Y:S06]  /*0370*/  @!P0 BRA `(.L_x_3) ;  /* 0x0000000000388947 */ /* 0x000fec0003800000 */
[----:B------:R-:W0:Y:S01]  /*0380*/  LDC.64 R10, c[0x0][0x390] ;  /* 0x0000e400ff0a7b82 */ /* 0x000e220000000a00 */
[----:B------:R-:W-:Y:S01]  /*0390*/  IMAD R5, R0, R3, R2 ;  /* 0x0000000300057224 */ /* 0x000fe200078e0202 */
[----:B------:R-:W-:-:S04]  /*03a0*/  IADD3 R2, PT, PT, R2, 0x4, RZ ;  /* 0x0000000402027810 */ /* 0x000fc80007ffe0ff */
[C---:B------:R-:W-:Y:S02]  /*03b0*/  IADD3 R7, PT, PT, R5.reuse, 0x1, RZ ;  /* 0x0000000105077810 */ /* 0x040fe40007ffe0ff */
[C---:B------:R-:W-:Y:S02]  /*03c0*/  IADD3 R9, PT, PT, R5.reuse, 0x2, RZ ;  /* 0x0000000205097810 */ /* 0x040fe40007ffe0ff */
[C---:B------:R-:W-:Y:S01]  /*03d0*/  IADD3 R13, PT, PT, R5.reuse, 0x3, RZ ;  /* 0x00000003050d7810 */ /* 0x040fe20007ffe0ff */
[----:B0-----:R-:W-:-:S04]  /*03e0*/  IMAD.WIDE.U32 R4, R5, 0x4, R10 ;  /* 0x0000000405047825 */ /* 0x001fc800078e000a */
[--C-:B------:R-:W-:Y:S01]  /*03f0*/  IMAD.WIDE.U32 R6, R7, 0x4, R10.reuse ;  /* 0x0000000407067825 */ /* 0x100fe200078e000a */
[----:B------:R0:W-:Y:S03]  /*0400*/  STG.E desc[UR4][R4.64], RZ ;  /* 0x000000ff04007986 */ /* 0x0001e6000c101904 */
[--C-:B------:R-:W-:Y:S01]  /*0410*/  IMAD.WIDE.U32 R8, R9, 0x4, R10.reuse ;  /* 0x0000000409087825 */ /* 0x100fe200078e000a */
[----:B------:R0:W-:Y:S03]  /*0420*/  STG.E desc[UR4][R6.64], RZ ;  /* 0x000000ff06007986 */ /* 0x0001e6000c101904 */
[----:B------:R-:W-:Y:S01]  /*0430*/  IMAD.WIDE.U32 R10, R13, 0x4, R10 ;  /* 0x000000040d0a7825 */ /* 0x000fe200078e000a */
[----:B------:R0:W-:Y:S04]  /*0440*/  STG.E desc[UR4][R8.64], RZ ;  /* 0x000000ff08007986 */ /* 0x0001e8000c101904 */
[----:B------:R0:W-:Y:S02]  /*0450*/  STG.E desc[UR4][R10.64], RZ ;  /* 0x000000ff0a007986 */ /* 0x0001e4000c101904 */
.L_x_3:
[----:B------:R-:W-:Y:S05]  /*0460*/  @!P1 EXIT ;  /* 0x000000000000994d */ /* 0x000fea0003800000 */
[----:B------:R-:W-:Y:S02]  /*0470*/  ISETP.NE.AND P0, PT, R12, 0x1, PT ;  /* 0x000000010c00780c */ /* 0x000fe40003f05270 */
[----:B0-----:R-:W-:-:S04]  /*0480*/  LOP3.LUT R4, R3, 0x1, RZ, 0xc0, !PT ;  /* 0x0000000103047812 */ /* 0x001fc800078ec0ff */
[----:B------:R-:W-:-:S07]  /*0490*/  ISETP.NE.U32.AND P1, PT, R4, 0x1, PT ;  /* 0x000000010400780c */ /* 0x000fce0003f25070 */
[----:B------:R-:W-:Y:S06]  /*04a0*/  @!P0 BRA `(.L_x_4) ;  /* 0x0000000000208947 */ /* 0x000fec0003800000 */
[----:B------:R-:W0:Y:S01]  /*04b0*/  LDC.64 R4, c[0x0][0x390] ;  /* 0x0000e400ff047b82 */ /* 0x000e220000000a00 */
[----:B------:R-:W-:Y:S01]  /*04c0*/  IMAD R7, R0, R3, R2 ;  /* 0x0000000300077224 */ /* 0x000fe200078e0202 */
[----:B------:R-:W-:-:S04]  /*04d0*/  IADD3 R2, PT, PT, R2, 0x2, RZ ;  /* 0x0000000202027810 */ /* 0x000fc80007ffe0ff */
[C---:B------:R-:W-:Y:S01]  /*04e0*/  IADD3 R9, PT, PT, R7.reuse, 0x1, RZ ;  /* 0x0000000107097810 */ /* 0x040fe20007ffe0ff */
[----:B0-----:R-:W-:-:S04]  /*04f0*/  IMAD.WIDE.U32 R6, R7, 0x4, R4 ;  /* 0x0000000407067825 */ /* 0x001fc800078e0004 */
[----:B------:R-:W-:Y:S01]  /*0500*/  IMAD.WIDE.U32 R4, R9, 0x4, R4 ;  /* 0x0000000409047825 */ /* 0x000fe200078e0004 */
[----:B------:R0:W-:Y:S04]  /*0510*/  STG.E desc[UR4][R6.64], RZ ;  /* 0x000000ff06007986 */ /* 0x0001e8000c101904 */
[----:B------:R0:W-:Y:S02]  /*0520*/  STG.E desc[UR4][R4.64], RZ ;  /* 0x000000ff04007986 */ /* 0x0001e4000c101904 */
.L_x_4:
[----:B------:R-:W-:Y:S05]  /*0530*/  @P1 EXIT ;  /* 0x000000000000194d */ /* 0x000fea0003800000 */
[----:B0-----:R-:W0:Y:S01]  /*0540*/  LDC.64 R4, c[0x0][0x390] ;  /* 0x0000e400ff047b82 */ /* 0x001e220000000a00 */
[----:B------:R-:W-:-:S04]  /*0550*/  IMAD R3, R0, R3, R2 ;  /* 0x0000000300037224 */ /* 0x000fc800078e0202 */
[----:B0-----:R-:W-:-:S05]  /*0560*/  IMAD.WIDE.U32 R2, R3, 0x4, R4 ;  /* 0x0000000403027825 */ /* 0x001fca00078e0004 */
[----:B------:R-:W-:Y:S01]  /*0570*/  STG.E desc[UR4][R2.64], RZ ;  /* 0x000000ff02007986 */ /* 0x000fe2000c101904 */
[----:B------:R-:W-:Y:S05]  /*0580*/  EXIT ;  /* 0x000000000000794d */ /* 0x000fea0003800000 */
.L_x_0:
[C---:B------:R-:W-:Y:S02]  /*0590*/  LOP3.LUT R2, R4.reuse, 0xfffffff8, RZ, 0xc0, !PT ;  /* 0xfffffff804027812 */ /* 0x040fe400078ec0ff */
[C---:B------:R-:W-:Y:S02]  /*05a0*/  LOP3.LUT R3, R4.reuse, 0x7, RZ, 0xc0, !PT ;  /* 0x0000000704037812 */ /* 0x040fe400078ec0ff */
[----:B------:R-:W-:Y:S02]  /*05b0*/  LOP3.LUT R4, R4, 0x3, RZ, 0xc0, !PT ;  /* 0x0000000304047812 */ /* 0x000fe400078ec0ff */
[----:B------:R-:W-:Y:S02]  /*05c0*/  MOV R5, RZ ;  /* 0x000000ff00057202 */ /* 0x000fe40000000f00 */
[----:B------:R-:W-:-:S07]  /*05d0*/  IADD3 R6, PT, PT, -R2, RZ, RZ ;  /* 0x000000ff02067210 */ /* 0x000fce0007ffe1ff */
.L_x_9:
[----:B0-----:R-:W0:Y:S01]  /*05e0*/  LDC R7, c[0x0][0x39c] ;  /* 0x0000e700ff077b82 */ /* 0x001e220000000800 */
[----:B------:R-:W-:Y:S01]  /*05f0*/  HFMA2 R18, -RZ, RZ, 0, 0 ;  /* 0x00000000ff127431 */ /* 0x000fe200000001ff */
[----:B------:R-:W-:Y:S02]  /*0600*/  MOV R12, RZ ;  /* 0x000000ff000c7202 */ /* 0x000fe40000000f00 */
[----:B0-----:R-:W-:-:S13]  /*0610*/  ISETP.GE.U32.AND P0, PT, R7, 0x8, PT ;  /* 0x000000080700780c */ /* 0x001fda0003f06070 */
[----:B------:R-:W-:Y:S05]  /*0620*/  @!P0 BRA `(.L_x_5) ;  /* 0x0000000400288947 */ /* 0x000fea0003800000 */
[----:B------:R-:W0:Y:S01]  /*0630*/  LDC R10, c[0x0][0x3a0] ;  /* 0x0000e800ff0a7b82 */ /* 0x000e220000000800 */
[----:B------:R-:W-:Y:S01]  /*0640*/  IMAD R9, R0, R7, 0x3 ;  /* 0x0000000300097424 */ /* 0x000fe200078e0207 */
[----:B------:R-:W-:Y:S02]  /*0650*/  MOV R18, RZ ;  /* 0x000000ff00127202 */ /* 0x000fe40000000f00 */
[-C--:B------:R-:W-:Y:S02]  /*0660*/  MOV R11, R5.reuse ;  /* 0x00000005000b7202 */ /* 0x080fe40000000f00 */
[----:B------:R-:W-:Y:S02]  /*0670*/  MOV R20, R6 ;  /* 0x0000000600147202 */ /* 0x000fe40000000f00 */
[----:B0-----:R-:W-:Y:S01]  /*0680*/  IADD3 R8, PT, PT, R5, R10, RZ ;  /* 0x0000000a05087210 */ /* 0x001fe20007ffe0ff */
[C-C-:B------:R-:W-:Y:S01]  /*0690*/  IMAD R21, R10.reuse, 0x3, R5.reuse ;  /* 0x000000030a157824 */ /* 0x140fe200078e0205 */
[CC--:B------:R-:W-:Y:S01]  /*06a0*/  LEA R19, R10.reuse, R5.reuse, 0x1 ;  /* 0x000000050a137211 */ /* 0x0c0fe200078e08ff */
[C-C-:B------:R-:W-:Y:S01]  /*06b0*/  IMAD R25, R10.reuse, 0x5, R5.reuse ;  /* 0x000000050a197824 */ /* 0x140fe200078e0205 */
[C---:B------:R-:W-:Y:S01]  /*06c0*/  LEA R23, R10.reuse, R5, 0x2 ;  /* 0x000000050a177211 */ /* 0x040fe200078e10ff */
[----:B------:R-:W-:-:S02]  /*06d0*/  IMAD R27, R10, 0x6, R5 ;  /* 0x000000060a1b7824 */ /* 0x000fc400078e0205 */
[----:B------:R-:W-:-:S07]  /*06e0*/  IMAD R29, R10, 0x7, R5 ;  /* 0x000000070a1d7824 */ /* 0x000fce00078e0205 */
.L_x_6:
[----:B------:R-:W0:Y:S01]  /*06f0*/  LDC.64 R14, c[0x0][0x380] ;  /* 0x0000e000ff0e7b82 */ /* 0x000e220000000a00 */
[----:B------:R-:W-:-:S07]  /*0700*/  VIADD R17, R9, 0xfffffffd ;  /* 0xfffffffd09117836 */ /* 0x000fce0000000000 */
[----:B------:R-:W1:Y:S01]  /*0710*/  LDC.64 R12, c[0x0][0x388] ;  /* 0x0000e200ff0c7b82 */ /* 0x000e620000000a00 */
[----:B0-----:R-:W-:-:S05]  /*0720*/  IMAD.WIDE.U32 R16, R17, 0x4, R14 ;  /* 0x0000000411107825 */ /* 0x001fca00078e000e */
[----:B------:R1:W2:Y:S02]  /*0730*/  LDG.E R22, desc[UR4][R16.64] ;  /* 0x0000000410167981 */ /* 0x0002a4000c1e1900 */
[----:B-1----:R-:W-:-:S05]  /*0740*/  IMAD.WIDE.U32 R16, R11, 0x4, R12 ;  /* 0x000000040b107825 */ /* 0x002fca00078e000c */
[----:B------:R0:W2:Y:S01]  /*0750*/  LDG.E R24, desc[UR4][R16.64] ;  /* 0x0000000410187981 */ /* 0x0000a2000c1e1900 */
[----:B------:R-:W-:-:S05]  /*0760*/  IADD3 R26, PT, PT, R9, -0x2, RZ ;  /* 0xfffffffe091a7810 */ /* 0x000fca0007ffe0ff */
[----:B0-----:R-:W-:-:S04]  /*0770*/  IMAD.WIDE.U32 R16, R26, 0x4, R14 ;  /* 0x000000041a107825 */ /* 0x001fc800078e000e */
[----:B--2---:R-:W-:Y:S02]  /*0780*/  FFMA R18, R22, R24, R18 ;  /* 0x0000001816127223 */ /* 0x004fe40000000012 */
[----:B------:R0:W2:Y:S02]  /*0790*/  LDG.E R22, desc[UR4][R16.64] ;  /* 0x0000000410167981 */ /* 0x0000a4000c1e1900 */
[----:B0-----:R-:W-:-:S05]  /*07a0*/  IMAD.WIDE.U32 R16, R8, 0x4, R12 ;  /* 0x0000000408107825 */ /* 0x001fca00078e000c */
[----:B------:R0:W2:Y:S01]  /*07b0*/  LDG.E R24, desc[UR4][R16.64] ;  /* 0x0000000410187981 */ /* 0x0000a2000c1e1900 */
[----:B------:R-:W-:-:S05]  /*07c0*/  IADD3 R26, PT, PT, R9, -0x1, RZ ;  /* 0xffffffff091a7810 */ /* 0x000fca0007ffe0ff */
[----:B0-----:R-:W-:-:S04]  /*07d0*/  IMAD.WIDE.U32 R16, R26, 0x4, R14 ;  /* 0x000000041a107825 */ /* 0x001fc800078e000e */
[----:B--2---:R-:W-:Y:S02]  /*07e0*/  FFMA R18, R22, R24, R18 ;  /* 0x0000001816127223 */ /* 0x004fe40000000012 */
[----:B------:R0:W2:Y:S02]  /*07f0*/  LDG.E R22, desc[UR4][R16.64] ;  /* 0x0000000410167981 */ /* 0x0000a4000c1e1900 */
[----:B0-----:R-:W-:-:S05]  /*0800*/  IMAD.WIDE.U32 R16, R19, 0x4, R12 ;  /* 0x0000000413107825 */ /* 0x001fca00078e000c */
[----:B------:R0:W2:Y:S02]  /*0810*/  LDG.E R24, desc[UR4][R16.64] ;  /* 0x0000000410187981 */ /* 0x0000a4000c1e1900 */
[----:B0-----:R-:W-:-:S04]  /*0820*/  IMAD.WIDE.U32 R16, R9, 0x4, R14 ;  /* 0x0000000409107825 */ /* 0x001fc800078e000e */
[----:B--2---:R-:W-:Y:S02]  /*0830*/  FFMA R18, R22, R24, R18 ;  /* 0x0000001816127223 */ /* 0x004fe40000000012 */
[----:B------:R0:W2:Y:S02]  /*0840*/  LDG.E R22, desc[UR4][R16.64] ;  /* 0x0000000410167981 */ /* 0x0000a4000c1e1900 */
[----:B0-----:R-:W-:-:S05]  /*0850*/  IMAD.WIDE.U32 R16, R21, 0x4, R12 ;  /* 0x0000000415107825 */ /* 0x001fca00078e000c */
[----:B------:R0:W2:Y:S01]  /*0860*/  LDG.E R24, desc[UR4][R16.64] ;  /* 0x0000000410187981 */ /* 0x0000a2000c1e1900 */
[----:B------:R-:W-:-:S05]  /*0870*/  IADD3 R26, PT, PT, R9, 0x1, RZ ;  /* 0x00000001091a7810 */ /* 0x000fca0007ffe0ff */
        /* <DEDUP_REMOVED lines=13> */
[----:B--2---:R-:W-:Y:S01]  /*0950*/  FFMA R18, R22, R24, R18 ;  /* 0x0000001816127223 */ /* 0x004fe20000000012 */
[----:B------:R-:W-:Y:S01]  /*0960*/  IADD3 R24, PT, PT, R9, 0x4, RZ ;  /* 0x0000000409187810 */ /* 0x000fe20007ffe0ff */
[----:B------:R0:W2:Y:S04]  /*0970*/  LDG.E R22, desc[UR4][R16.64] ;  /* 0x0000000410167981 */ /* 0x0000a8000c1e1900 */
[----:B------:R-:W-:-:S04]  /*0980*/  IMAD.WIDE.U32 R14, R24, 0x4, R14 ;  /* 0x00000004180e7825 */ /* 0x000fc800078e000e */
[--C-:B0-----:R-:W-:Y:S02]  /*0990*/  IMAD.WIDE.U32 R16, R27, 0x4, R12.reuse ;  /* 0x000000041b107825 */ /* 0x101fe400078e000c */
[----:B------:R-:W3:Y:S02]  /*09a0*/  LDG.E R15, desc[UR4][R14.64] ;  /* 0x000000040e0f7981 */ /* 0x000ee4000c1e1900 */
[----:B------:R-:W-:Y:S02]  /*09b0*/  IMAD.WIDE.U32 R12, R29, 0x4, R12 ;  /* 0x000000041d0c7825 */ /* 0x000fe400078e000c */
[----:B------:R-:W2:Y:S04]  /*09c0*/  LDG.E R24, desc[UR4][R16.64] ;  /* 0x0000000410187981 */ /* 0x000ea8000c1e1900 */
[----:B------:R-:W3:Y:S01]  /*09d0*/  LDG.E R12, desc[UR4][R12.64] ;  /* 0x000000040c0c7981 */ /* 0x000ee2000c1e1900 */
[----:B------:R-:W-:-:S04]  /*09e0*/  IADD3 R20, PT, PT, R20, 0x8, RZ ;  /* 0x0000000814147810 */ /* 0x000fc80007ffe0ff */
[----:B------:R-:W-:Y:S01]  /*09f0*/  ISETP.NE.AND P0, PT, R20, RZ, PT ;  /* 0x000000ff1400720c */ /* 0x000fe20003f05270 */
[C---:B------:R-:W-:Y:S01]  /*0a00*/  IMAD R29, R10.reuse, 0x8, R29 ;  /* 0x000000080a1d7824 */ /* 0x040fe200078e021d */
[----:B------:R-:W-:Y:S02]  /*0a10*/  IADD3 R9, PT, PT, R9, 0x8, RZ ;  /* 0x0000000809097810 */ /* 0x000fe40007ffe0ff */
[C---:B------:R-:W-:Y:S02]  /*0a20*/  LEA R8, R10.reuse, R8, 0x3 ;  /* 0x000000080a087211 */ /* 0x040fe400078e18ff */
[C---:B------:R-:W-:Y:S02]  /*0a30*/  LEA R19, R10.reuse, R19, 0x3 ;  /* 0x000000130a137211 */ /* 0x040fe400078e18ff */
[C---:B------:R-:W-:Y:S02]  /*0a40*/  LEA R21, R10.reuse, R21, 0x3 ;  /* 0x000000150a157211 */ /* 0x040fe400078e18ff */
[----:B------:R-:W-:-:S02]  /*0a50*/  LEA R23, R10, R23, 0x3 ;  /* 0x000000170a177211 */ /* 0x000fc400078e18ff */
[C---:B------:R-:W-:Y:S02]  /*0a60*/  LEA R25, R10.reuse, R25, 0x3 ;  /* 0x000000190a197211 */ /* 0x040fe400078e18ff */
[C---:B------:R-:W-:Y:S02]  /*0a70*/  LEA R27, R10.reuse, R27, 0x3 ;  /* 0x0000001b0a1b7211 */ /* 0x040fe400078e18ff */
[----:B------:R-:W-:Y:S01]  /*0a80*/  LEA R11, R10, R11, 0x3 ;  /* 0x0000000b0a0b7211 */ /* 0x000fe200078e18ff */
[----:B--2---:R-:W-:-:S04]  /*0a90*/  FFMA R18, R22, R24, R18 ;  /* 0x0000001816127223 */ /* 0x004fc80000000012 */
[----:B---3--:R-:W-:Y:S01]  /*0aa0*/  FFMA R18, R15, R12, R18 ;  /* 0x0000000c0f127223 */ /* 0x008fe20000000012 */
[----:B------:R-:W-:Y:S06]  /*0ab0*/  @P0 BRA `(.L_x_6) ;  /* 0xfffffffc000c0947 */ /* 0x000fec000383ffff */
[----:B------:R-:W-:-:S07]  /*0ac0*/  MOV R12, R2 ;  /* 0x00000002000c7202 */ /* 0x000fce0000000f00 */
.L_x_5:
[----:B------:R-:W-:-:S13]  /*0ad0*/  ISETP.NE.AND P0, PT, R3, RZ, PT ;  /* 0x000000ff0300720c */ /* 0x000fda0003f05270 */
[----:B------:R-:W-:Y:S05]  /*0ae0*/  @!P0 BRA `(.L_x_7) ;  /* 0x00000004000c8947 */ /* 0x000fea0003800000 */
[----:B------:R-:W-:Y:S02]  /*0af0*/  IADD3 R8, PT, PT, R3, -0x1, RZ ;  /* 0xffffffff03087810 */ /* 0x000fe40007ffe0ff */
[----:B------:R-:W-:Y:S02]  /*0b00*/  ISETP.NE.AND P1, PT, R4, RZ, PT ;  /* 0x000000ff0400720c */ /* 0x000fe40003f25270 */
[----:B------:R-:W-:-:S13]  /*0b10*/  ISETP.GE.U32.AND P0, PT, R8, 0x3, PT ;  /* 0x000000030800780c */ /* 0x000fda0003f06070 */
[----:B------:R-:W-:Y:S05]  /*0b20*/  @!P0 BRA `(.L_x_8) ;  /* 0x0000000000808947 */ /* 0x000fea0003800000 */
[----:B------:R-:W0:Y:S01]  /*0b30*/  LDC R13, c[0x0][0x3a0] ;  /* 0x0000e800ff0d7b82 */ /* 0x000e220000000800 */
[----:B------:R-:W-:-:S05]  /*0b40*/  IMAD R15, R0, R7, R12 ;  /* 0x00000007000f7224 */ /* 0x000fca00078e020c */
[C---:B------:R-:W-:Y:S02]  /*0b50*/  IADD3 R21, PT, PT, R15.reuse, 0x1, RZ ;  /* 0x000000010f157810 */ /* 0x040fe40007ffe0ff */
[----:B------:R-:W1:Y:S08]  /*0b60*/  LDC.64 R8, c[0x0][0x388] ;  /* 0x0000e200ff087b82 */ /* 0x000e700000000a00 */
[----:B------:R-:W2:Y:S01]  /*0b70*/  LDC.64 R10, c[0x0][0x380] ;  /* 0x0000e000ff0a7b82 */ /* 0x000ea20000000a00 */
[----:B0-----:R-:W-:Y:S01]  /*0b80*/  IMAD R14, R12, R13, R5 ;  /* 0x0000000d0c0e7224 */ /* 0x001fe200078e0205 */
[----:B------:R-:W-:-:S03]  /*0b90*/  IADD3 R17, PT, PT, R15, 0x2, RZ ;  /* 0x000000020f117810 */ /* 0x000fc60007ffe0ff */
[C---:B-1----:R-:W-:Y:S01]  /*0ba0*/  IMAD.WIDE.U32 R22, R14.reuse, 0x4, R8 ;  /* 0x000000040e167825 */ /* 0x042fe200078e0008 */
[----:B------:R-:W-:-:S04]  /*0bb0*/  IADD3 R14, PT, PT, R14, R13, RZ ;  /* 0x0000000d0e0e7210 */ /* 0x000fc80007ffe0ff */
[CC--:B------:R-:W-:Y:S01]  /*0bc0*/  IADD3 R19, PT, PT, R14.reuse, R13.reuse, RZ ;  /* 0x0000000d0e137210 */ /* 0x0c0fe20007ffe0ff */
[--C-:B--2---:R-:W-:Y:S01]  /*0bd0*/  IMAD.WIDE.U32 R26, R15, 0x4, R10.reuse ;  /* 0x000000040f1a7825 */ /* 0x104fe200078e000a */
[----:B------:R-:W2:Y:S03]  /*0be0*/  LDG.E R22, desc[UR4][R22.64] ;  /* 0x0000000416167981 */ /* 0x000ea6000c1e1900 */
[----:B------:R-:W-:Y:S01]  /*0bf0*/  IMAD.WIDE.U32 R20, R21, 0x4, R10 ;  /* 0x0000000415147825 */ /* 0x000fe200078e000a */
[----:B------:R-:W-:Y:S01]  /*0c00*/  IADD3 R29, PT, PT, R15, 0x3, RZ ;  /* 0x000000030f1d7810 */ /* 0x000fe20007ffe0ff */
[----:B------:R-:W2:Y:S02]  /*0c10*/  LDG.E R27, desc[UR4][R26.64] ;  /* 0x000000041a1b7981 */ /* 0x000ea4000c1e1900 */
[----:B------:R-:W-:Y:S01]  /*0c20*/  IMAD.WIDE.U32 R24, R14, 0x4, R8 ;  /* 0x000000040e187825 */ /* 0x000fe200078e0008 */
[----:B------:R-:W-:Y:S01]  /*0c30*/  IADD3 R13, PT, PT, R19, R13, RZ ;  /* 0x0000000d130d7210 */ /* 0x000fe20007ffe0ff */
[----:B------:R-:W3:Y:S02]  /*0c40*/  LDG.E R20, desc[UR4][R20.64] ;  /* 0x0000000414147981 */ /* 0x000ee4000c1e1900 */
[----:B------:R-:W-:-:S02]  /*0c50*/  IMAD.WIDE.U32 R16, R17, 0x4, R10 ;  /* 0x0000000411107825 */ /* 0x000fc400078e000a */
[----:B------:R-:W3:Y:S02]  /*0c60*/  LDG.E R25, desc[UR4][R24.64] ;  /* 0x0000000418197981 */ /* 0x000ee4000c1e1900 */
[----:B------:R-:W-:Y:S02]  /*0c70*/  IMAD.WIDE.U32 R14, R19, 0x4, R8 ;  /* 0x00000004130e7825 */ /* 0x000fe400078e0008 */
[----:B------:R-:W4:Y:S02]  /*0c80*/  LDG.E R17, desc[UR4][R16.64] ;  /* 0x0000000410117981 */ /* 0x000f24000c1e1900 */
[----:B------:R-:W-:Y:S02]  /*0c90*/  IMAD.WIDE.U32 R10, R29, 0x4, R10 ;  /* 0x000000041d0a7825 */ /* 0x000fe400078e000a */
[----:B------:R-:W4:Y:S02]  /*0ca0*/  LDG.E R14, desc[UR4][R14.64] ;  /* 0x000000040e0e7981 */ /* 0x000f24000c1e1900 */
[----:B------:R-:W-:-:S02]  /*0cb0*/  IMAD.WIDE.U32 R8, R13, 0x4, R8 ;  /* 0x000000040d087825 */ /* 0x000fc400078e0008 */
[----:B------:R-:W5:Y:S04]  /*0cc0*/  LDG.E R11, desc[UR4][R10.64] ;  /* 0x000000040a0b7981 */ /* 0x000f68000c1e1900 */
[----:B------:R-:W5:Y:S01]  /*0cd0*/  LDG.E R8, desc[UR4][R8.64] ;  /* 0x0000000408087981 */ /* 0x000f62000c1e1900 */
[----:B------:R-:W-:Y:S01]  /*0ce0*/  IADD3 R12, PT, PT, R12, 0x4, RZ ;  /* 0x000000040c0c7810 */ /* 0x000fe20007ffe0ff */
[----:B--2---:R-:W-:-:S04]  /*0cf0*/  FFMA R27, R27, R22, R18 ;  /* 0x000000161b1b7223 */ /* 0x004fc80000000012 */
[----:B---3--:R-:W-:-:S04]  /*0d00*/  FFMA R20, R20, R25, R27 ;  /* 0x0000001914147223 */ /* 0x008fc8000000001b */
[----:B----4-:R-:W-:-:S04]  /*0d10*/  FFMA R20, R17, R14, R20 ;  /* 0x0000000e11147223 */ /* 0x010fc80000000014 */
[----:B-----5:R-:W-:-:S07]  /*0d20*/  FFMA R18, R11, R8, R20 ;  /* 0x000000080b127223 */ /* 0x020fce0000000014 */
.L_x_8:
[----:B------:R-:W-:Y:S05]  /*0d30*/  @!P1 BRA `(.L_x_7) ;  /* 0x0000000000789947 */ /* 0x000fea0003800000 */
[----:B------:R-:W-:Y:S01]  /*0d40*/  ISETP.NE.AND P0, PT, R4, 0x1, PT ;  /* 0x000000010400780c */ /* 0x000fe20003f05270 */
[----:B------:R-:W0:Y:S01]  /*0d50*/  LDC.64 R20, c[0x0][0x388] ;  /* 0x0000e200ff147b82 */ /* 0x000e220000000a00 */
[----:B------:R-:W-:-:S07]  /*0d60*/  LOP3.LUT P1, RZ, R7, 0x1, RZ, 0xc0, !PT ;  /* 0x0000000107ff7812 */ /* 0x000fce000782c0ff */
[----:B------:R-:W1:Y:S04]  /*0d70*/  LDC.64 R8, c[0x0][0x380] ;  /* 0x0000e000ff087b82 */ /* 0x000e680000000a00 */
[----:B------:R-:W-:-:S04]  /*0d80*/  @P0 IMAD R17, R0, R7, R12 ;  /* 0x0000000700110224 */ /* 0x000fc800078e020c */
[----:B------:R-:W2:Y:S08]  /*0d90*/  @P0 LDC R16, c[0x0][0x3a0] ;  /* 0x0000e800ff100b82 */ /* 0x000eb00000000800 */
[----:B------:R-:W3:Y:S08]  /*0da0*/  @P1 LDC R13, c[0x0][0x3a0] ;  /* 0x0000e800ff0d1b82 */ /* 0x000ef00000000800 */
[----:B------:R-:W4:Y:S08]  /*0db0*/  LDC.64 R10, c[0x0][0x380] ;  /* 0x0000e000ff0a7b82 */ /* 0x000f300000000a00 */
[----:B------:R-:W5:Y:S01]  /*0dc0*/  LDC.64 R14, c[0x0][0x388] ;  /* 0x0000e200ff0e7b82 */ /* 0x000f620000000a00 */
[C---:B--2---:R-:W-:Y:S01]  /*0dd0*/  @P0 IMAD R19, R12.reuse, R16, R5 ;  /* 0x000000100c130224 */ /* 0x044fe200078e0205 */
[----:B------:R-:W-:-:S03]  /*0de0*/  @P0 IADD3 R12, PT, PT, R12, 0x2, RZ ;  /* 0x000000020c0c0810 */ /* 0x000fc60007ffe0ff */
[C---:B0-----:R-:W-:Y:S01]  /*0df0*/  @P0 IMAD.WIDE.U32 R22, R19.reuse, 0x4, R20 ;  /* 0x0000000413160825 */ /* 0x041fe200078e0014 */
[----:B------:R-:W-:Y:S02]  /*0e00*/  @P0 IADD3 R25, PT, PT, R19, R16, RZ ;  /* 0x0000001013190210 */ /* 0x000fe40007ffe0ff */
[C---:B------:R-:W-:Y:S01]  /*0e10*/  @P0 IADD3 R19, PT, PT, R17.reuse, 0x1, RZ ;  /* 0x0000000111130810 */ /* 0x040fe20007ffe0ff */
[----:B-1----:R-:W-:Y:S02]  /*0e20*/  @P0 IMAD.WIDE.U32 R16, R17, 0x4, R8 ;  /* 0x0000000411100825 */ /* 0x002fe400078e0008 */
[----:B------:R-:W2:Y:S02]  /*0e30*/  @P0 LDG.E R23, desc[UR4][R22.64] ;  /* 0x0000000416170981 */ /* 0x000ea4000c1e1900 */
[----:B------:R-:W-:Y:S02]  /*0e40*/  @P0 IMAD.WIDE.U32 R20, R25, 0x4, R20 ;  /* 0x0000000419140825 */ /* 0x000fe400078e0014 */
[----:B------:R-:W2:Y:S02]  /*0e50*/  @P0 LDG.E R17, desc[UR4][R16.64] ;  /* 0x0000000410110981 */ /* 0x000ea4000c1e1900 */
[----:B------:R-:W-:-:S02]  /*0e60*/  @P0 IMAD.WIDE.U32 R8, R19, 0x4, R8 ;  /* 0x0000000413080825 */ /* 0x000fc400078e0008 */
[----:B------:R-:W2:Y:S02]  /*0e70*/  @P0 LDG.E R20, desc[UR4][R20.64] ;  /* 0x0000000414140981 */ /* 0x000ea4000c1e1900 */
[----:B------:R-:W-:Y:S02]  /*0e80*/  @P1 IMAD R7, R0, R7, R12 ;  /* 0x0000000700071224 */ /* 0x000fe400078e020c */
[----:B---3--:R-:W-:Y:S01]  /*0e90*/  @P1 IMAD R13, R12, R13, R5 ;  /* 0x0000000d0c0d1224 */ /* 0x008fe200078e0205 */
[----:B------:R-:W3:Y:S01]  /*0ea0*/  @P0 LDG.E R8, desc[UR4][R8.64] ;  /* 0x0000000408080981 */ /* 0x000ee2000c1e1900 */
[----:B----4-:R-:W-:-:S04]  /*0eb0*/  @P1 IMAD.WIDE.U32 R10, R7, 0x4, R10 ;  /* 0x00000004070a1825 */ /* 0x010fc800078e000a */
[----:B-----5:R-:W-:Y:S02]  /*0ec0*/  @P1 IMAD.WIDE.U32 R14, R13, 0x4, R14 ;  /* 0x000000040d0e1825 */ /* 0x020fe400078e000e */
[----:B------:R-:W4:Y:S04]  /*0ed0*/  @P1 LDG.E R11, desc[UR4][R10.64] ;  /* 0x000000040a0b1981 */ /* 0x000f28000c1e1900 */
[----:B------:R-:W4:Y:S01]  /*0ee0*/  @P1 LDG.E R14, desc[UR4][R14.64] ;  /* 0x000000040e0e1981 */ /* 0x000f22000c1e1900 */
[----:B--2---:R-:W-:-:S04]  /*0ef0*/  @P0 FFMA R23, R17, R23, R18 ;  /* 0x0000001711170223 */ /* 0x004fc80000000012 */
[----:B---3--:R-:W-:-:S04]  /*0f00*/  @P0 FFMA R18, R8, R20, R23 ;  /* 0x0000001408120223 */ /* 0x008fc80000000017 */
[----:B----4-:R-:W-:-:S07]  /*0f10*/  @P1 FFMA R18, R11, R14, R18 ;  /* 0x0000000e0b121223 */ /* 0x010fce0000000012 */
.L_x_7:
[----:B------:R-:W0:Y:S01]  /*0f20*/  LDCU UR6, c[0x0][0x3a0] ;  /* 0x00007400ff0677ac */ /* 0x000e220008000800 */
[----:B------:R-:W1:Y:S01]  /*0f30*/  LDC.64 R8, c[0x0][0x390] ;  /* 0x0000e400ff087b82 */ /* 0x000e620000000a00 */
[----:B0-----:R-:W-:Y:S01]  /*0f40*/  IMAD R7, R0, UR6, R5 ;  /* 0x0000000600077c24 */ /* 0x001fe2000f8e0205 */
[----:B------:R-:W-:-:S04]  /*0f50*/  IADD3 R5, PT, PT, R5, 0x1, RZ ;  /* 0x0000000105057810 */ /* 0x000fc80007ffe0ff */
[----:B------:R-:W-:Y:S01]  /*0f60*/  ISETP.NE.AND P0, PT, R5, UR6, PT ;  /* 0x0000000605007c0c */ /* 0x000fe2000bf05270 */
[----:B-1----:R-:W-:-:S05]  /*0f70*/  IMAD.WIDE.U32 R8, R7, 0x4, R8 ;  /* 0x0000000407087825 */ /* 0x002fca00078e0008 */
[----:B------:R0:W-:Y:S07]  /*0f80*/  STG.E desc[UR4][R8.64], R18 ;  /* 0x0000001208007986 */ /* 0x0001ee000c101904 */
[----:B------:R-:W-:Y:S05]  /*0f90*/  @P0 BRA `(.L_x_9) ;  /* 0xfffffff400900947 */ /* 0x000fea000383ffff */
[----:B------:R-:W-:Y:S05]  /*0fa0*/  EXIT ;  /* 0x000000000000794d */ /* 0x000fea0003800000 */
.L_x_10:
[----:B------:R-:W-:-:S00]  /*0fb0*/  BRA `(.L_x_10) ;  /* 0xfffffffc00fc7947 */ /* 0x000fc0000383ffff */
[----:B------:R-:W-:-:S00]  /*0fc0*/  NOP ;  /* 0x0000000000007918 */ /* 0x000fc00000000000 */
        /* <DEDUP_REMOVED lines=11> */
.L_x_11:


//--------------------- .nv.shared.reserved.0     --------------------------
	.section	.nv.shared.reserved.0,"aw",@nobits
	.weak		__nv_reservedSMEM_offset_0_alias
	.size		__nv_reservedSMEM_offset_0_alias, 0, 64
	.other		__nv_reservedSMEM_offset_0_alias,@"STO_CUDA_RESERVED_SHARED STV_DEFAULT"
__nv_reservedSMEM_offset_0_alias:
	.zero		0
	.zero		64


//--------------------- .nv.constant0._Z17matmul_kernel_rowPfS_S_jjj --------------------------
	.section	.nv.constant0._Z17matmul_kernel_rowPfS_S_jjj,"a",@progbits
	.sectionflags	@""
	.align	4
.nv.constant0._Z17matmul_kernel_rowPfS_S_jjj:
	.zero		932


//--------------------- SYMBOLS --------------------------

	.type		.nv.reservedSmem.offset0,@object
	.size		.nv.reservedSmem.offset0,0x4
